//
// Generated by NVIDIA NVVM Compiler
//
// Compiler Build ID: CL-36424714
// Cuda compilation tools, release 13.0, V13.0.88
// Based on NVVM 20.0.0
//

.version 9.0
.target sm_100
.address_size 64

	// .globl	_Z4vaddPKfS0_Pfm

.visible .entry _Z4vaddPKfS0_Pfm(
	.param .u64 .ptr .align 1 _Z4vaddPKfS0_Pfm_param_0,
	.param .u64 .ptr .align 1 _Z4vaddPKfS0_Pfm_param_1,
	.param .u64 .ptr .align 1 _Z4vaddPKfS0_Pfm_param_2,
	.param .u64 _Z4vaddPKfS0_Pfm_param_3
)
{
	.reg .pred 	%p<3>;
	.reg .b32 	%r<7>;
	.reg .b32 	%f<4>;
	.reg .b64 	%rd<17>;

	ld.param.u64 	%rd8, [_Z4vaddPKfS0_Pfm_param_0];
	ld.param.u64 	%rd9, [_Z4vaddPKfS0_Pfm_param_1];
	ld.param.u64 	%rd10, [_Z4vaddPKfS0_Pfm_param_2];
	ld.param.u64 	%rd11, [_Z4vaddPKfS0_Pfm_param_3];
	mov.u32 	%r2, %tid.x;
	mov.u32 	%r1, %ntid.x;
	mov.u32 	%r3, %ctaid.x;
	mad.lo.s32 	%r4, %r1, %r3, %r2;
	cvt.u64.u32 	%rd16, %r4;
	setp.le.u64 	%p1, %rd11, %rd16;
	@%p1 bra 	$L__BB0_3;
	mov.u32 	%r5, %nctaid.x;
	mul.lo.s32 	%r6, %r1, %r5;
	cvt.u64.u32 	%rd2, %r6;
	cvta.to.global.u64 	%rd3, %rd8;
	cvta.to.global.u64 	%rd4, %rd9;
	cvta.to.global.u64 	%rd5, %rd10;
$L__BB0_2:
	shl.b64 	%rd12, %rd16, 2;
	add.s64 	%rd13, %rd3, %rd12;
	ld.global.f32 	%f1, [%rd13];
	add.s64 	%rd14, %rd4, %rd12;
	ld.global.f32 	%f2, [%rd14];
	add.f32 	%f3, %f1, %f2;
	add.s64 	%rd15, %rd5, %rd12;
	st.global.f32 	[%rd15], %f3;
	add.s64 	%rd16, %rd16, %rd2;
	setp.lt.u64 	%p2, %rd16, %rd11;
	@%p2 bra 	$L__BB0_2;
$L__BB0_3:
	ret;

}


// ===== COMPILED SASS (sm_100) =====

	.target	sm_100

	.elftype	@"ET_EXEC"


//--------------------- .note.nv.tkinfo           --------------------------
	.section	.note.nv.tkinfo,"",@"SHT_NOTE"
	.sectionflags	@"SHF_NOTE_NV_TKINFO"
	.tkinfo
        /*0018*/ 	.word	0x00000002
        /*0030*/ 	.string	""
        /*0030*/ 	.string	"ptxas"
        /*0030*/ 	.string	"Cuda compilation tools, release 13.0, V13.0.88"
        /*0030*/ 	.string	"Build cuda_13.0.r13.0/compiler.36424714_0"
        /*0030*/ 	.string	"-arch sm_100 -m 64 "



//--------------------- .note.nv.cuinfo           --------------------------
	.section	.note.nv.cuinfo,"",@"SHT_NOTE"
	.sectionflags	@"SHF_NOTE_NV_CUINFO"
        /*0018*/ 	.short	0x0002
        /*001a*/ 	.short	0x0064
        /*001c*/ 	.short	0x0082
	.zero		2


//--------------------- .nv.info                  --------------------------
	.section	.nv.info,"",@"SHT_CUDA_INFO"
	.align	4


	//----- nvinfo : EIATTR_REGCOUNT
	.align		4
        /*0000*/ 	.byte	0x04, 0x2f
        /*0002*/ 	.short	(.L_1 - .L_0)
	.align		4
.L_0:
        /*0004*/ 	.word	index@(_Z4vaddPKfS0_Pfm)
        /*0008*/ 	.word	0x0000000e


	//----- nvinfo : EIATTR_FRAME_SIZE
	.align		4
.L_1:
        /*000c*/ 	.byte	0x04, 0x11
        /*000e*/ 	.short	(.L_3 - .L_2)
	.align		4
.L_2:
        /*0010*/ 	.word	index@(_Z4vaddPKfS0_Pfm)
        /*0014*/ 	.word	0x00000000


	//----- nvinfo : EIATTR_MIN_STACK_SIZE
	.align		4
.L_3:
        /*0018*/ 	.byte	0x04, 0x12
        /*001a*/ 	.short	(.L_5 - .L_4)
	.align		4
.L_4:
        /*001c*/ 	.word	index@(_Z4vaddPKfS0_Pfm)
        /*0020*/ 	.word	0x00000000
.L_5:


//--------------------- .nv.compat                --------------------------
	.section	.nv.compat,"",@"SHT_CUDA_COMPAT_INFO"
	.align	4
        /*0000*/ 	.byte	0x02, 0x09, 0x00, 0x00, 0x02, 0x02, 0x01, 0x00, 0x02, 0x05, 0x05, 0x00, 0x03, 0x07, 0x01, 0x01
        /*0010*/ 	.byte	0x02, 0x03, 0x00, 0x00, 0x02, 0x06, 0x01, 0x00, 0x04, 0x0b, 0x08, 0x00, 0x09, 0x00, 0x00, 0x00
        /*0020*/ 	.byte	0x00, 0x00, 0x00, 0x00


//--------------------- .nv.info._Z4vaddPKfS0_Pfm --------------------------
	.section	.nv.info._Z4vaddPKfS0_Pfm,"",@"SHT_CUDA_INFO"
	.sectionflags	@""
	.align	4


	//----- nvinfo : EIATTR_CUDA_API_VERSION
	.align		4
        /*0000*/ 	.byte	0x04, 0x37
        /*0002*/ 	.short	(.L_7 - .L_6)
.L_6:
        /*0004*/ 	.word	0x00000082


	//----- nvinfo : EIATTR_KPARAM_INFO
	.align		4
.L_7:
        /*0008*/ 	.byte	0x04, 0x17
        /*000a*/ 	.short	(.L_9 - .L_8)
.L_8:
        /*000c*/ 	.word	0x00000000
        /*0010*/ 	.short	0x0003
        /*0012*/ 	.short	0x0018
        /*0014*/ 	.byte	0x00, 0xf0, 0x21, 0x00


	//----- nvinfo : EIATTR_KPARAM_INFO
	.align		4
.L_9:
        /*0018*/ 	.byte	0x04, 0x17
        /*001a*/ 	.short	(.L_11 - .L_10)
.L_10:
        /*001c*/ 	.word	0x00000000
        /*0020*/ 	.short	0x0002
        /*0022*/ 	.short	0x0010
        /*0024*/ 	.byte	0x00, 0xf5, 0x21, 0x00


	//----- nvinfo : EIATTR_KPARAM_INFO
	.align		4
.L_11:
        /*0028*/ 	.byte	0x04, 0x17
        /*002a*/ 	.short	(.L_13 - .L_12)
.L_12:
        /*002c*/ 	.word	0x00000000
        /*0030*/ 	.short	0x0001
        /*0032*/ 	.short	0x0008
        /*0034*/ 	.byte	0x00, 0xf5, 0x21, 0x00


	//----- nvinfo : EIATTR_KPARAM_INFO
	.align		4
.L_13:
        /*0038*/ 	.byte	0x04, 0x17
        /*003a*/ 	.short	(.L_15 - .L_14)
.L_14:
        /*003c*/ 	.word	0x00000000
        /*0040*/ 	.short	0x0000
        /*0042*/ 	.short	0x0000
        /*0044*/ 	.byte	0x00, 0xf5, 0x21, 0x00


	//----- nvinfo : EIATTR_SPARSE_MMA_MASK
	.align		4
.L_15:
        /*0048*/ 	.byte	0x03, 0x50
        /*004a*/ 	.short	0x0000


	//----- nvinfo : EIATTR_MAXREG_COUNT
	.align		4
        /*004c*/ 	.byte	0x03, 0x1b
        /*004e*/ 	.short	0x00ff


	//----- nvinfo : EIATTR_MERCURY_ISA_VERSION
	.align		4
        /*0050*/ 	.byte	0x03, 0x5f
        /*0052*/ 	.short	0x0101


	//----- nvinfo : EIATTR_VRC_CTA_INIT_COUNT
	.align		4
        /*0054*/ 	.byte	0x02, 0x4a
	.zero		1
	.zero		1


	//----- nvinfo : EIATTR_EXIT_INSTR_OFFSETS
	.align		4
        /*0058*/ 	.byte	0x04, 0x1c
        /*005a*/ 	.short	(.L_17 - .L_16)


	//   ....[0]....
.L_16:
        /*005c*/ 	.word	0x00000080


	//   ....[1]....
        /*0060*/ 	.word	0x00000200


	//----- nvinfo : EIATTR_CRS_STACK_SIZE
	.align		4
.L_17:
        /*0064*/ 	.byte	0x04, 0x1e
        /*0066*/ 	.short	(.L_19 - .L_18)
.L_18:
        /*0068*/ 	.word	0x00000000


	//----- nvinfo : EIATTR_CBANK_PARAM_SIZE
	.align		4
.L_19:
        /*006c*/ 	.byte	0x03, 0x19
        /*006e*/ 	.short	0x0020


	//----- nvinfo : EIATTR_PARAM_CBANK
	.align		4
        /*0070*/ 	.byte	0x04, 0x0a
        /*0072*/ 	.short	(.L_21 - .L_20)
	.align		4
.L_20:
        /*0074*/ 	.word	index@(.nv.constant0._Z4vaddPKfS0_Pfm)
        /*0078*/ 	.short	0x0380
        /*007a*/ 	.short	0x0020


	//----- nvinfo : EIATTR_SW_WAR
	.align		4
.L_21:
        /*007c*/ 	.byte	0x04, 0x36
        /*007e*/ 	.short	(.L_23 - .L_22)
.L_22:
        /*0080*/ 	.word	0x00000008
.L_23:


//--------------------- .nv.callgraph             --------------------------
	.section	.nv.callgraph,"",@"SHT_CUDA_CALLGRAPH"
	.align	4
	.sectionentsize	8
	.align		4
        /*0000*/ 	.word	0x00000000
	.align		4
        /*0004*/ 	.word	0xffffffff
	.align		4
        /*0008*/ 	.word	0x00000000
	.align		4
        /*000c*/ 	.word	0xfffffffe
	.align		4
        /*0010*/ 	.word	0x00000000
	.align		4
        /*0014*/ 	.word	0xfffffffd
	.align		4
        /*0018*/ 	.word	0x00000000
	.align		4
        /*001c*/ 	.word	0xfffffffc


//--------------------- .text._Z4vaddPKfS0_Pfm    --------------------------
	.section	.text._Z4vaddPKfS0_Pfm,"ax",@progbits
	.align	128
        .global         _Z4vaddPKfS0_Pfm
        .type           _Z4vaddPKfS0_Pfm,@function
        .size           _Z4vaddPKfS0_Pfm,(.L_x_2 - _Z4vaddPKfS0_Pfm)
        .other          _Z4vaddPKfS0_Pfm,@"STO_CUDA_ENTRY STV_DEFAULT"
_Z4vaddPKfS0_Pfm:
.text._Z4vaddPKfS0_Pfm:
[----:B------:R-:W-:Y:S01]  /*0000*/  LDC R1, c[0x0][0x37c] ;  /* 0x0000df00ff017b82 */ /* 0x000fe20000000800 */
[----:B------:R-:W0:Y:S01]  /*0010*/  S2R R0, SR_TID.X ;  /* 0x0000000000007919 */ /* 0x000e220000002100 */
[----:B------:R-:W0:Y:S01]  /*0020*/  LDCU UR4, c[0x0][0x360] ;  /* 0x00006c00ff0477ac */ /* 0x000e220008000800 */
[----:B------:R-:W0:Y:S01]  /*0030*/  S2R R3, SR_CTAID.X ;  /* 0x0000000000037919 */ /* 0x000e220000002500 */
[----:B------:R-:W1:Y:S01]  /*0040*/  LDCU.64 UR8, c[0x0][0x398] ;  /* 0x00007300ff0877ac */ /* 0x000e620008000a00 */
[----:B0-----:R-:W-:-:S05]  /*0050*/  IMAD R0, R3, UR4, R0 ;  /* 0x0000000403007c24 */ /* 0x001fca000f8e0200 */
[----:B-1----:R-:W-:-:S04]  /*0060*/  ISETP.GE.U32.AND P0, PT, R0, UR8, PT ;  /* 0x0000000800007c0c */ /* 0x002fc8000bf06070 */
[----:B------:R-:W-:-:S13]  /*0070*/  ISETP.GE.U32.AND.EX P0, PT, RZ, UR9, PT, P0 ;  /* 0x00000009ff007c0c */ /* 0x000fda000bf06100 */
[----:B------:R-:W-:Y:S05]  /*0080*/  @P0 EXIT ;  /* 0x000000000000094d */ /* 0x000fea0003800000 */
[----:B------:R-:W0:Y:S01]  /*0090*/  LDCU UR5, c[0x0][0x370] ;  /* 0x00006e00ff0577ac */ /* 0x000e220008000800 */
[----:B------:R-:W-:Y:S01]  /*00a0*/  IMAD.MOV.U32 R11, RZ, RZ, RZ ;  /* 0x000000ffff0b7224 */ /* 0x000fe200078e00ff */
[----:B------:R-:W1:Y:S01]  /*00b0*/  LDCU.64 UR6, c[0x0][0x358] ;  /* 0x00006b00ff0677ac */ /* 0x000e620008000a00 */
[----:B------:R-:W2:Y:S01]  /*00c0*/  LDCU.64 UR10, c[0x0][0x390] ;  /* 0x00007200ff0a77ac */ /* 0x000ea20008000a00 */
[----:B------:R-:W3:Y:S01]  /*00d0*/  LDCU.128 UR12, c[0x0][0x380] ;  /* 0x00007000ff0c77ac */ /* 0x000ee20008000c00 */
[----:B0-----:R-:W-:-:S12]  /*00e0*/  UIMAD UR4, UR4, UR5, URZ ;  /* 0x00000005040472a4 */ /* 0x001fd8000f8e02ff */
.L_x_0:
[C---:B0-----:R-:W-:Y:S01]  /*00f0*/  IMAD.SHL.U32 R6, R0.reuse, 0x4, RZ ;  /* 0x0000000400067824 */ /* 0x041fe200078e00ff */
[----:B------:R-:W-:-:S04]  /*0100*/  SHF.L.U64.HI R7, R0, 0x2, R11 ;  /* 0x0000000200077819 */ /* 0x000fc8000001020b */
[C---:B---3--:R-:W-:Y:S02]  /*0110*/  IADD3 R4, P1, PT, R6.reuse, UR14, RZ ;  /* 0x0000000e06047c10 */ /* 0x048fe4000ff3e0ff */
[----:B------:R-:W-:Y:S02]  /*0120*/  IADD3 R2, P0, PT, R6, UR12, RZ ;  /* 0x0000000c06027c10 */ /* 0x000fe4000ff1e0ff */
[C---:B------:R-:W-:Y:S02]  /*0130*/  IADD3.X R5, PT, PT, R7.reuse, UR15, RZ, P1, !PT ;  /* 0x0000000f07057c10 */ /* 0x040fe40008ffe4ff */
[----:B------:R-:W-:-:S04]  /*0140*/  IADD3.X R3, PT, PT, R7, UR13, RZ, P0, !PT ;  /* 0x0000000d07037c10 */ /* 0x000fc800087fe4ff */
[----:B-1----:R-:W3:Y:S04]  /*0150*/  LDG.E R5, desc[UR6][R4.64] ;  /* 0x0000000604057981 */ /* 0x002ee8000c1e1900 */
[----:B------:R-:W3:Y:S01]  /*0160*/  LDG.E R2, desc[UR6][R2.64] ;  /* 0x0000000602027981 */ /* 0x000ee2000c1e1900 */
[----:B--2---:R-:W-:-:S04]  /*0170*/  IADD3 R6, P0, PT, R6, UR10, RZ ;  /* 0x0000000a06067c10 */ /* 0x004fc8000ff1e0ff */
[----:B------:R-:W-:Y:S02]  /*0180*/  IADD3.X R7, PT, PT, R7, UR11, RZ, P0, !PT ;  /* 0x0000000b07077c10 */ /* 0x000fe400087fe4ff */
[----:B------:R-:W-:-:S05]  /*0190*/  IADD3 R0, P0, PT, R0, UR4, RZ ;  /* 0x0000000400007c10 */ /* 0x000fca000ff1e0ff */
[----:B------:R-:W-:Y:S01]  /*01a0*/  IMAD.X R11, RZ, RZ, R11, P0 ;  /* 0x000000ffff0b7224 */ /* 0x000fe200000e060b */
[----:B------:R-:W-:-:S04]  /*01b0*/  ISETP.GE.U32.AND P0, PT, R0, UR8, PT ;  /* 0x0000000800007c0c */ /* 0x000fc8000bf06070 */
[----:B------:R-:W-:Y:S01]  /*01c0*/  ISETP.GE.U32.AND.EX P0, PT, R11, UR9, PT, P0 ;  /* 0x000000090b007c0c */ /* 0x000fe2000bf06100 */
[----:B---3--:R-:W-:-:S05]  /*01d0*/  FADD R9, R2, R5 ;  /* 0x0000000502097221 */ /* 0x008fca0000000000 */
[----:B------:R0:W-:Y:S07]  /*01e0*/  STG.E desc[UR6][R6.64], R9 ;  /* 0x0000000906007986 */ /* 0x0001ee000c101906 */
[----:B------:R-:W-:Y:S05]  /*01f0*/  @!P0 BRA `(.L_x_0) ;  /* 0xfffffffc00bc8947 */ /* 0x000fea000383ffff */
[----:B------:R-:W-:Y:S05]  /*0200*/  EXIT ;  /* 0x000000000000794d */ /* 0x000fea0003800000 */
.L_x_1:
[----:B------:R-:W-:-:S00]  /*0210*/  BRA `(.L_x_1) ;  /* 0xfffffffc00fc7947 */ /* 0x000fc0000383ffff */
[----:B------:R-:W-:-:S00]  /*0220*/  NOP ;  /* 0x0000000000007918 */ /* 0x000fc00000000000 */
        /* <DEDUP_REMOVED lines=13> */
.L_x_2:


//--------------------- .nv.shared.reserved.0     --------------------------
	.section	.nv.shared.reserved.0,"aw",@nobits
	.weak		__nv_reservedSMEM_offset_0_alias
	.size		__nv_reservedSMEM_offset_0_alias, 0, 64
	.other		__nv_reservedSMEM_offset_0_alias,@"STO_CUDA_RESERVED_SHARED STV_DEFAULT"
__nv_reservedSMEM_offset_0_alias:
	.zero		0
	.zero		64


//--------------------- .nv.constant0._Z4vaddPKfS0_Pfm --------------------------
	.section	.nv.constant0._Z4vaddPKfS0_Pfm,"a",@progbits
	.sectionflags	@""
	.align	4
.nv.constant0._Z4vaddPKfS0_Pfm:
	.zero		928


//--------------------- SYMBOLS --------------------------

	.type		.nv.reservedSmem.offset0,@object
	.size		.nv.reservedSmem.offset0,0x4
